//
// Generated by NVIDIA NVVM Compiler
//
// Compiler Build ID: CL-36424714
// Cuda compilation tools, release 13.0, V13.0.88
// Based on NVVM 20.0.0
//

.version 9.0
.target sm_100
.address_size 64

	// .globl	_Z11naiveConv2dPfS_S_PiS0_iiiii

.visible .entry _Z11naiveConv2dPfS_S_PiS0_iiiii(
	.param .u64 .ptr .align 1 _Z11naiveConv2dPfS_S_PiS0_iiiii_param_0,
	.param .u64 .ptr .align 1 _Z11naiveConv2dPfS_S_PiS0_iiiii_param_1,
	.param .u64 .ptr .align 1 _Z11naiveConv2dPfS_S_PiS0_iiiii_param_2,
	.param .u64 .ptr .align 1 _Z11naiveConv2dPfS_S_PiS0_iiiii_param_3,
	.param .u64 .ptr .align 1 _Z11naiveConv2dPfS_S_PiS0_iiiii_param_4,
	.param .u32 _Z11naiveConv2dPfS_S_PiS0_iiiii_param_5,
	.param .u32 _Z11naiveConv2dPfS_S_PiS0_iiiii_param_6,
	.param .u32 _Z11naiveConv2dPfS_S_PiS0_iiiii_param_7,
	.param .u32 _Z11naiveConv2dPfS_S_PiS0_iiiii_param_8,
	.param .u32 _Z11naiveConv2dPfS_S_PiS0_iiiii_param_9
)
{
	.reg .pred 	%p<60>;
	.reg .b32 	%r<129>;
	.reg .b32 	%f<53>;
	.reg .b64 	%rd<24>;

	ld.param.u64 	%rd8, [_Z11naiveConv2dPfS_S_PiS0_iiiii_param_0];
	ld.param.u64 	%rd9, [_Z11naiveConv2dPfS_S_PiS0_iiiii_param_1];
	ld.param.u64 	%rd10, [_Z11naiveConv2dPfS_S_PiS0_iiiii_param_3];
	ld.param.u64 	%rd11, [_Z11naiveConv2dPfS_S_PiS0_iiiii_param_4];
	ld.param.u32 	%r63, [_Z11naiveConv2dPfS_S_PiS0_iiiii_param_6];
	ld.param.u32 	%r60, [_Z11naiveConv2dPfS_S_PiS0_iiiii_param_7];
	ld.param.u32 	%r61, [_Z11naiveConv2dPfS_S_PiS0_iiiii_param_8];
	ld.param.u32 	%r62, [_Z11naiveConv2dPfS_S_PiS0_iiiii_param_9];
	cvta.to.global.u64 	%rd1, %rd9;
	cvta.to.global.u64 	%rd2, %rd8;
	cvta.to.global.u64 	%rd12, %rd11;
	cvta.to.global.u64 	%rd13, %rd10;
	ld.global.u32 	%r1, [%rd13];
	shl.b32 	%r64, %r62, 1;
	sub.s32 	%r65, %r64, %r60;
	add.s32 	%r66, %r65, %r1;
	div.s32 	%r67, %r66, %r61;
	add.s32 	%r2, %r67, 1;
	ld.global.u32 	%r3, [%rd12];
	add.s32 	%r68, %r65, %r3;
	div.s32 	%r69, %r68, %r61;
	add.s32 	%r4, %r69, 1;
	mov.u32 	%r70, %ctaid.x;
	mov.u32 	%r71, %ntid.x;
	mov.u32 	%r72, %tid.x;
	mad.lo.s32 	%r5, %r70, %r71, %r72;
	mad.lo.s32 	%r73, %r67, %r69, %r67;
	add.s32 	%r6, %r73, %r4;
	mul.lo.s32 	%r74, %r6, %r63;
	setp.ge.s32 	%p3, %r5, %r74;
	mov.f32 	%f43, 0f00000000;
	@%p3 bra 	$L__BB0_28;
	ld.param.u32 	%r101, [_Z11naiveConv2dPfS_S_PiS0_iiiii_param_5];
	div.s32 	%r7, %r5, %r6;
	mul.lo.s32 	%r75, %r7, %r6;
	sub.s32 	%r76, %r5, %r75;
	div.s32 	%r8, %r76, %r2;
	mul.lo.s32 	%r77, %r8, %r2;
	sub.s32 	%r9, %r76, %r77;
	setp.lt.s32 	%p4, %r101, 1;
	@%p4 bra 	$L__BB0_27;
	setp.lt.s32 	%p5, %r60, 1;
	mul.lo.s32 	%r78, %r8, %r61;
	sub.s32 	%r10, %r78, %r62;
	mul.lo.s32 	%r79, %r9, %r61;
	sub.s32 	%r11, %r79, %r62;
	@%p5 bra 	$L__BB0_27;
	and.b32  	%r12, %r60, 3;
	and.b32  	%r13, %r60, 2147483644;
	mov.f32 	%f43, 0f00000000;
	mov.b32 	%r106, 0;
	mov.u32 	%r127, %r3;
	mov.u32 	%r113, %r3;
$L__BB0_4:
	mov.b32 	%r109, 0;
$L__BB0_5:
	ld.param.u32 	%r102, [_Z11naiveConv2dPfS_S_PiS0_iiiii_param_5];
	setp.lt.u32 	%p6, %r60, 4;
	add.s32 	%r20, %r10, %r109;
	mad.lo.s32 	%r83, %r7, %r102, %r106;
	mad.lo.s32 	%r84, %r83, %r60, %r109;
	mul.lo.s32 	%r21, %r84, %r60;
	mov.b32 	%r122, 0;
	@%p6 bra 	$L__BB0_16;
	mad.lo.s32 	%r86, %r3, %r106, %r20;
	mul.lo.s32 	%r22, %r86, %r1;
	mov.b32 	%r112, 0;
$L__BB0_7:
	setp.gt.s32 	%p7, %r20, -1;
	add.s32 	%r26, %r11, %r112;
	setp.lt.s32 	%p8, %r20, %r113;
	and.pred  	%p9, %p7, %p8;
	setp.gt.s32 	%p10, %r26, -1;
	setp.lt.s32 	%p11, %r26, %r1;
	and.pred  	%p12, %p10, %p11;
	and.pred  	%p13, %p9, %p12;
	add.s32 	%r87, %r112, %r21;
	mul.wide.s32 	%rd14, %r87, 4;
	add.s64 	%rd3, %rd1, %rd14;
	not.pred 	%p14, %p13;
	@%p14 bra 	$L__BB0_9;
	mad.lo.s32 	%r88, %r127, %r106, %r20;
	mad.lo.s32 	%r89, %r88, %r1, %r26;
	mul.wide.s32 	%rd15, %r89, 4;
	add.s64 	%rd16, %rd2, %rd15;
	ld.global.f32 	%f25, [%rd16];
	ld.global.f32 	%f26, [%rd3];
	fma.rn.f32 	%f43, %f25, %f26, %f43;
	mov.u32 	%r113, %r127;
$L__BB0_9:
	add.s32 	%r90, %r26, 1;
	setp.lt.s32 	%p16, %r20, %r3;
	selp.b32 	%r114, %r3, %r127, %p7;
	selp.b32 	%r115, %r3, %r113, %p7;
	and.pred  	%p1, %p7, %p16;
	setp.gt.s32 	%p17, %r90, -1;
	setp.lt.s32 	%p18, %r90, %r1;
	and.pred  	%p19, %p17, %p18;
	and.pred  	%p20, %p1, %p19;
	add.s32 	%r91, %r22, %r90;
	mul.wide.s32 	%rd17, %r91, 4;
	add.s64 	%rd4, %rd2, %rd17;
	not.pred 	%p21, %p20;
	@%p21 bra 	$L__BB0_11;
	ld.global.f32 	%f27, [%rd4];
	ld.global.f32 	%f28, [%rd3+4];
	fma.rn.f32 	%f43, %f27, %f28, %f43;
	mov.u32 	%r114, %r3;
	mov.u32 	%r115, %r3;
$L__BB0_11:
	add.s32 	%r92, %r26, 2;
	selp.b32 	%r116, %r3, %r114, %p7;
	selp.b32 	%r117, %r3, %r115, %p7;
	setp.gt.s32 	%p23, %r92, -1;
	setp.lt.s32 	%p24, %r92, %r1;
	and.pred  	%p25, %p23, %p24;
	and.pred  	%p26, %p1, %p25;
	not.pred 	%p27, %p26;
	@%p27 bra 	$L__BB0_13;
	ld.global.f32 	%f29, [%rd4+4];
	ld.global.f32 	%f30, [%rd3+8];
	fma.rn.f32 	%f43, %f29, %f30, %f43;
	mov.u32 	%r116, %r3;
	mov.u32 	%r117, %r3;
$L__BB0_13:
	add.s32 	%r93, %r26, 3;
	selp.b32 	%r127, %r3, %r116, %p7;
	selp.b32 	%r113, %r3, %r117, %p7;
	setp.gt.s32 	%p29, %r93, -1;
	setp.lt.s32 	%p30, %r93, %r1;
	and.pred  	%p31, %p29, %p30;
	and.pred  	%p32, %p1, %p31;
	not.pred 	%p33, %p32;
	@%p33 bra 	$L__BB0_15;
	ld.global.f32 	%f31, [%rd4+8];
	ld.global.f32 	%f32, [%rd3+12];
	fma.rn.f32 	%f43, %f31, %f32, %f43;
	mov.u32 	%r127, %r3;
	mov.u32 	%r113, %r3;
$L__BB0_15:
	add.s32 	%r112, %r112, 4;
	setp.ne.s32 	%p34, %r112, %r13;
	mov.u32 	%r122, %r13;
	@%p34 bra 	$L__BB0_7;
$L__BB0_16:
	setp.eq.s32 	%p35, %r12, 0;
	@%p35 bra 	$L__BB0_25;
	setp.gt.s32 	%p36, %r20, -1;
	add.s32 	%r44, %r11, %r122;
	setp.lt.s32 	%p37, %r20, %r3;
	selp.b32 	%r127, %r3, %r127, %p36;
	selp.b32 	%r113, %r3, %r113, %p36;
	and.pred  	%p2, %p36, %p37;
	setp.gt.s32 	%p38, %r44, -1;
	setp.lt.s32 	%p39, %r44, %r1;
	and.pred  	%p40, %p38, %p39;
	and.pred  	%p42, %p2, %p40;
	mad.lo.s32 	%r94, %r3, %r106, %r20;
	mad.lo.s32 	%r95, %r94, %r1, %r44;
	mul.wide.s32 	%rd18, %r95, 4;
	add.s64 	%rd5, %rd2, %rd18;
	add.s32 	%r96, %r122, %r21;
	mul.wide.s32 	%rd19, %r96, 4;
	add.s64 	%rd6, %rd1, %rd19;
	not.pred 	%p43, %p42;
	@%p43 bra 	$L__BB0_19;
	ld.global.f32 	%f33, [%rd5];
	ld.global.f32 	%f34, [%rd6];
	fma.rn.f32 	%f43, %f33, %f34, %f43;
	mov.u32 	%r127, %r3;
	mov.u32 	%r113, %r3;
$L__BB0_19:
	setp.eq.s32 	%p44, %r12, 1;
	@%p44 bra 	$L__BB0_25;
	add.s32 	%r97, %r44, 1;
	selp.b32 	%r127, %r3, %r127, %p36;
	selp.b32 	%r113, %r3, %r113, %p36;
	setp.gt.s32 	%p46, %r97, -1;
	setp.lt.s32 	%p47, %r97, %r1;
	and.pred  	%p48, %p46, %p47;
	and.pred  	%p49, %p2, %p48;
	not.pred 	%p50, %p49;
	@%p50 bra 	$L__BB0_22;
	ld.global.f32 	%f35, [%rd5+4];
	ld.global.f32 	%f36, [%rd6+4];
	fma.rn.f32 	%f43, %f35, %f36, %f43;
	mov.u32 	%r127, %r3;
	mov.u32 	%r113, %r3;
$L__BB0_22:
	setp.eq.s32 	%p51, %r12, 2;
	@%p51 bra 	$L__BB0_25;
	add.s32 	%r98, %r44, 2;
	selp.b32 	%r127, %r3, %r127, %p36;
	selp.b32 	%r113, %r3, %r113, %p36;
	setp.gt.s32 	%p53, %r98, -1;
	setp.lt.s32 	%p54, %r98, %r1;
	and.pred  	%p55, %p53, %p54;
	and.pred  	%p56, %p2, %p55;
	not.pred 	%p57, %p56;
	@%p57 bra 	$L__BB0_25;
	ld.global.f32 	%f37, [%rd5+8];
	ld.global.f32 	%f38, [%rd6+8];
	fma.rn.f32 	%f43, %f37, %f38, %f43;
	mov.u32 	%r127, %r3;
	mov.u32 	%r113, %r3;
$L__BB0_25:
	add.s32 	%r109, %r109, 1;
	setp.ne.s32 	%p58, %r109, %r60;
	@%p58 bra 	$L__BB0_5;
	ld.param.u32 	%r103, [_Z11naiveConv2dPfS_S_PiS0_iiiii_param_5];
	add.s32 	%r106, %r106, 1;
	setp.ne.s32 	%p59, %r106, %r103;
	@%p59 bra 	$L__BB0_4;
$L__BB0_27:
	ld.param.u64 	%rd23, [_Z11naiveConv2dPfS_S_PiS0_iiiii_param_2];
	mad.lo.s32 	%r99, %r7, %r4, %r8;
	mad.lo.s32 	%r100, %r99, %r2, %r9;
	cvta.to.global.u64 	%rd20, %rd23;
	mul.wide.s32 	%rd21, %r100, 4;
	add.s64 	%rd22, %rd20, %rd21;
	st.global.f32 	[%rd22], %f43;
$L__BB0_28:
	ret;

}


// ===== COMPILED SASS (sm_100) =====

	.target	sm_100

	.elftype	@"ET_EXEC"


//--------------------- .note.nv.tkinfo           --------------------------
	.section	.note.nv.tkinfo,"",@"SHT_NOTE"
	.sectionflags	@"SHF_NOTE_NV_TKINFO"
	.tkinfo
        /*0018*/ 	.word	0x00000002
        /*0030*/ 	.string	""
        /*0030*/ 	.string	"ptxas"
        /*0030*/ 	.string	"Cuda compilation tools, release 13.0, V13.0.88"
        /*0030*/ 	.string	"Build cuda_13.0.r13.0/compiler.36424714_0"
        /*0030*/ 	.string	"-arch sm_100 -m 64 "



//--------------------- .note.nv.cuinfo           --------------------------
	.section	.note.nv.cuinfo,"",@"SHT_NOTE"
	.sectionflags	@"SHF_NOTE_NV_CUINFO"
        /*0018*/ 	.short	0x0002
        /*001a*/ 	.short	0x0064
        /*001c*/ 	.short	0x0082
	.zero		2


//--------------------- .nv.info                  --------------------------
	.section	.nv.info,"",@"SHT_CUDA_INFO"
	.align	4


	//----- nvinfo : EIATTR_REGCOUNT
	.align		4
        /*0000*/ 	.byte	0x04, 0x2f
        /*0002*/ 	.short	(.L_1 - .L_0)
	.align		4
.L_0:
        /*0004*/ 	.word	index@(_Z11naiveConv2dPfS_S_PiS0_iiiii)
        /*0008*/ 	.word	0x0000001e


	//----- nvinfo : EIATTR_FRAME_SIZE
	.align		4
.L_1:
        /*000c*/ 	.byte	0x04, 0x11
        /*000e*/ 	.short	(.L_3 - .L_2)
	.align		4
.L_2:
        /*0010*/ 	.word	index@(_Z11naiveConv2dPfS_S_PiS0_iiiii)
        /*0014*/ 	.word	0x00000000


	//----- nvinfo : EIATTR_MIN_STACK_SIZE
	.align		4
.L_3:
        /*0018*/ 	.byte	0x04, 0x12
        /*001a*/ 	.short	(.L_5 - .L_4)
	.align		4
.L_4:
        /*001c*/ 	.word	index@(_Z11naiveConv2dPfS_S_PiS0_iiiii)
        /*0020*/ 	.word	0x00000000
.L_5:


//--------------------- .nv.compat                --------------------------
	.section	.nv.compat,"",@"SHT_CUDA_COMPAT_INFO"
	.align	4
        /*0000*/ 	.byte	0x02, 0x09, 0x00, 0x00, 0x02, 0x02, 0x01, 0x00, 0x02, 0x05, 0x05, 0x00, 0x03, 0x07, 0x01, 0x01
        /*0010*/ 	.byte	0x02, 0x03, 0x00, 0x00, 0x02, 0x06, 0x01, 0x00, 0x04, 0x0b, 0x08, 0x00, 0x09, 0x00, 0x00, 0x00
        /*0020*/ 	.byte	0x00, 0x00, 0x00, 0x00


//--------------------- .nv.info._Z11naiveConv2dPfS_S_PiS0_iiiii --------------------------
	.section	.nv.info._Z11naiveConv2dPfS_S_PiS0_iiiii,"",@"SHT_CUDA_INFO"
	.sectionflags	@""
	.align	4


	//----- nvinfo : EIATTR_CUDA_API_VERSION
	.align		4
        /*0000*/ 	.byte	0x04, 0x37
        /*0002*/ 	.short	(.L_7 - .L_6)
.L_6:
        /*0004*/ 	.word	0x00000082


	//----- nvinfo : EIATTR_KPARAM_INFO
	.align		4
.L_7:
        /*0008*/ 	.byte	0x04, 0x17
        /*000a*/ 	.short	(.L_9 - .L_8)
.L_8:
        /*000c*/ 	.word	0x00000000
        /*0010*/ 	.short	0x0009
        /*0012*/ 	.short	0x0038
        /*0014*/ 	.byte	0x00, 0xf0, 0x11, 0x00


	//----- nvinfo : EIATTR_KPARAM_INFO
	.align		4
.L_9:
        /*0018*/ 	.byte	0x04, 0x17
        /*001a*/ 	.short	(.L_11 - .L_10)
.L_10:
        /*001c*/ 	.word	0x00000000
        /*0020*/ 	.short	0x0008
        /*0022*/ 	.short	0x0034
        /*0024*/ 	.byte	0x00, 0xf0, 0x11, 0x00


	//----- nvinfo : EIATTR_KPARAM_INFO
	.align		4
.L_11:
        /*0028*/ 	.byte	0x04, 0x17
        /*002a*/ 	.short	(.L_13 - .L_12)
.L_12:
        /*002c*/ 	.word	0x00000000
        /*0030*/ 	.short	0x0007
        /*0032*/ 	.short	0x0030
        /*0034*/ 	.byte	0x00, 0xf0, 0x11, 0x00


	//----- nvinfo : EIATTR_KPARAM_INFO
	.align		4
.L_13:
        /*0038*/ 	.byte	0x04, 0x17
        /*003a*/ 	.short	(.L_15 - .L_14)
.L_14:
        /*003c*/ 	.word	0x00000000
        /*0040*/ 	.short	0x0006
        /*0042*/ 	.short	0x002c
        /*0044*/ 	.byte	0x00, 0xf0, 0x11, 0x00


	//----- nvinfo : EIATTR_KPARAM_INFO
	.align		4
.L_15:
        /*0048*/ 	.byte	0x04, 0x17
        /*004a*/ 	.short	(.L_17 - .L_16)
.L_16:
        /*004c*/ 	.word	0x00000000
        /*0050*/ 	.short	0x0005
        /*0052*/ 	.short	0x0028
        /*0054*/ 	.byte	0x00, 0xf0, 0x11, 0x00


	//----- nvinfo : EIATTR_KPARAM_INFO
	.align		4
.L_17:
        /*0058*/ 	.byte	0x04, 0x17
        /*005a*/ 	.short	(.L_19 - .L_18)
.L_18:
        /*005c*/ 	.word	0x00000000
        /*0060*/ 	.short	0x0004
        /*0062*/ 	.short	0x0020
        /*0064*/ 	.byte	0x00, 0xf5, 0x21, 0x00


	//----- nvinfo : EIATTR_KPARAM_INFO
	.align		4
.L_19:
        /*0068*/ 	.byte	0x04, 0x17
        /*006a*/ 	.short	(.L_21 - .L_20)
.L_20:
        /*006c*/ 	.word	0x00000000
        /*0070*/ 	.short	0x0003
        /*0072*/ 	.short	0x0018
        /*0074*/ 	.byte	0x00, 0xf5, 0x21, 0x00


	//----- nvinfo : EIATTR_KPARAM_INFO
	.align		4
.L_21:
        /*0078*/ 	.byte	0x04, 0x17
        /*007a*/ 	.short	(.L_23 - .L_22)
.L_22:
        /*007c*/ 	.word	0x00000000
        /*0080*/ 	.short	0x0002
        /*0082*/ 	.short	0x0010
        /*0084*/ 	.byte	0x00, 0xf5, 0x21, 0x00


	//----- nvinfo : EIATTR_KPARAM_INFO
	.align		4
.L_23:
        /*0088*/ 	.byte	0x04, 0x17
        /*008a*/ 	.short	(.L_25 - .L_24)
.L_24:
        /*008c*/ 	.word	0x00000000
        /*0090*/ 	.short	0x0001
        /*0092*/ 	.short	0x0008
        /*0094*/ 	.byte	0x00, 0xf5, 0x21, 0x00


	//----- nvinfo : EIATTR_KPARAM_INFO
	.align		4
.L_25:
        /*0098*/ 	.byte	0x04, 0x17
        /*009a*/ 	.short	(.L_27 - .L_26)
.L_26:
        /*009c*/ 	.word	0x00000000
        /*00a0*/ 	.short	0x0000
        /*00a2*/ 	.short	0x0000
        /*00a4*/ 	.byte	0x00, 0xf5, 0x21, 0x00


	//----- nvinfo : EIATTR_SPARSE_MMA_MASK
	.align		4
.L_27:
        /*00a8*/ 	.byte	0x03, 0x50
        /*00aa*/ 	.short	0x0000


	//----- nvinfo : EIATTR_MAXREG_COUNT
	.align		4
        /*00ac*/ 	.byte	0x03, 0x1b
        /*00ae*/ 	.short	0x00ff


	//----- nvinfo : EIATTR_MERCURY_ISA_VERSION
	.align		4
        /*00b0*/ 	.byte	0x03, 0x5f
        /*00b2*/ 	.short	0x0101


	//----- nvinfo : EIATTR_VRC_CTA_INIT_COUNT
	.align		4
        /*00b4*/ 	.byte	0x02, 0x4a
	.zero		1
	.zero		1


	//----- nvinfo : EIATTR_EXIT_INSTR_OFFSETS
	.align		4
        /*00b8*/ 	.byte	0x04, 0x1c
        /*00ba*/ 	.short	(.L_29 - .L_28)


	//   ....[0]....
.L_28:
        /*00bc*/ 	.word	0x000003c0


	//   ....[1]....
        /*00c0*/ 	.word	0x000010d0


	//----- nvinfo : EIATTR_CRS_STACK_SIZE
	.align		4
.L_29:
        /*00c4*/ 	.byte	0x04, 0x1e
        /*00c6*/ 	.short	(.L_31 - .L_30)
.L_30:
        /*00c8*/ 	.word	0x00000000


	//----- nvinfo : EIATTR_CBANK_PARAM_SIZE
	.align		4
.L_31:
        /*00cc*/ 	.byte	0x03, 0x19
        /*00ce*/ 	.short	0x003c


	//----- nvinfo : EIATTR_PARAM_CBANK
	.align		4
        /*00d0*/ 	.byte	0x04, 0x0a
        /*00d2*/ 	.short	(.L_33 - .L_32)
	.align		4
.L_32:
        /*00d4*/ 	.word	index@(.nv.constant0._Z11naiveConv2dPfS_S_PiS0_iiiii)
        /*00d8*/ 	.short	0x0380
        /*00da*/ 	.short	0x003c


	//----- nvinfo : EIATTR_SW_WAR
	.align		4
.L_33:
        /*00dc*/ 	.byte	0x04, 0x36
        /*00de*/ 	.short	(.L_35 - .L_34)
.L_34:
        /*00e0*/ 	.word	0x00000008
.L_35:


//--------------------- .nv.callgraph             --------------------------
	.section	.nv.callgraph,"",@"SHT_CUDA_CALLGRAPH"
	.align	4
	.sectionentsize	8
	.align		4
        /*0000*/ 	.word	0x00000000
	.align		4
        /*0004*/ 	.word	0xffffffff
	.align		4
        /*0008*/ 	.word	0x00000000
	.align		4
        /*000c*/ 	.word	0xfffffffe
	.align		4
        /*0010*/ 	.word	0x00000000
	.align		4
        /*0014*/ 	.word	0xfffffffd
	.align		4
        /*0018*/ 	.word	0x00000000
	.align		4
        /*001c*/ 	.word	0xfffffffc


//--------------------- .text._Z11naiveConv2dPfS_S_PiS0_iiiii --------------------------
	.section	.text._Z11naiveConv2dPfS_S_PiS0_iiiii,"ax",@progbits
	.align	128
        .global         _Z11naiveConv2dPfS_S_PiS0_iiiii
        .type           _Z11naiveConv2dPfS_S_PiS0_iiiii,@function
        .size           _Z11naiveConv2dPfS_S_PiS0_iiiii,(.L_x_10 - _Z11naiveConv2dPfS_S_PiS0_iiiii)
        .other          _Z11naiveConv2dPfS_S_PiS0_iiiii,@"STO_CUDA_ENTRY STV_DEFAULT"
_Z11naiveConv2dPfS_S_PiS0_iiiii:
.text._Z11naiveConv2dPfS_S_PiS0_iiiii:
[----:B------:R-:W-:Y:S08]  /*0000*/  LDC R1, c[0x0][0x37c] ;  /* 0x0000df00ff017b82 */ /* 0x000ff00000000800 */
[----:B------:R-:W0:Y:S01]  /*0010*/  LDC.64 R4, c[0x0][0x398] ;  /* 0x0000e600ff047b82 */ /* 0x000e220000000a00 */
[----:B------:R-:W0:Y:S01]  /*0020*/  LDCU.64 UR8, c[0x0][0x358] ;  /* 0x00006b00ff0877ac */ /* 0x000e220008000a00 */
[----:B------:R-:W1:Y:S06]  /*0030*/  LDCU UR5, c[0x0][0x3ac] ;  /* 0x00007580ff0577ac */ /* 0x000e6c0008000800 */
[----:B------:R-:W2:Y:S08]  /*0040*/  LDC.64 R6, c[0x0][0x3a0] ;  /* 0x0000e800ff067b82 */ /* 0x000eb00000000a00 */
[----:B------:R-:W3:Y:S01]  /*0050*/  LDC.64 R12, c[0x0][0x3b0] ;  /* 0x0000ec00ff0c7b82 */ /* 0x000ee20000000a00 */
[----:B0-----:R0:W4:Y:S07]  /*0060*/  LDG.E R2, desc[UR8][R4.64] ;  /* 0x0000000804027981 */ /* 0x00112e000c1e1900 */
[----:B------:R-:W5:Y:S01]  /*0070*/  LDC R11, c[0x0][0x3b8] ;  /* 0x0000ee00ff0b7b82 */ /* 0x000f620000000800 */
[----:B--2---:R-:W2:Y:S07]  /*0080*/  LDG.E R3, desc[UR8][R6.64] ;  /* 0x0000000806037981 */ /* 0x004eae000c1e1900 */
[----:B------:R-:W1:Y:S01]  /*0090*/  S2UR UR4, SR_CTAID.X ;  /* 0x00000000000479c3 */ /* 0x000e620000002500 */
[----:B---3--:R-:W-:-:S04]  /*00a0*/  IABS R14, R13 ;  /* 0x0000000d000e7213 */ /* 0x008fc80000000000 */
[----:B------:R-:W3:Y:S01]  /*00b0*/  I2F.RP R10, R14 ;  /* 0x0000000e000a7306 */ /* 0x000ee20000209400 */
[----:B-----5:R-:W-:-:S07]  /*00c0*/  IMAD R0, R11, 0x2, -R12 ;  /* 0x000000020b007824 */ /* 0x020fce00078e0a0c */
[----:B---3--:R-:W3:Y:S02]  /*00d0*/  MUFU.RCP R10, R10 ;  /* 0x0000000a000a7308 */ /* 0x008ee40000001000 */
[----:B---3--:R-:W-:-:S06]  /*00e0*/  VIADD R8, R10, 0xffffffe ;  /* 0x0ffffffe0a087836 */ /* 0x008fcc0000000000 */
[----:B------:R3:W0:Y:S02]  /*00f0*/  F2I.FTZ.U32.TRUNC.NTZ R9, R8 ;  /* 0x0000000800097305 */ /* 0x000624000021f000 */
[----:B---3--:R-:W-:Y:S02]  /*0100*/  IMAD.MOV.U32 R8, RZ, RZ, RZ ;  /* 0x000000ffff087224 */ /* 0x008fe400078e00ff */
[----:B0-----:R-:W-:-:S04]  /*0110*/  IMAD.MOV R5, RZ, RZ, -R9 ;  /* 0x000000ffff057224 */ /* 0x001fc800078e0a09 */
[----:B------:R-:W-:-:S04]  /*0120*/  IMAD R5, R5, R14, RZ ;  /* 0x0000000e05057224 */ /* 0x000fc800078e02ff */
[----:B------:R-:W-:Y:S01]  /*0130*/  IMAD.HI.U32 R9, R9, R5, R8 ;  /* 0x0000000509097227 */ /* 0x000fe200078e0008 */
[----:B----4-:R-:W-:-:S03]  /*0140*/  IADD3 R4, PT, PT, R2, R0, RZ ;  /* 0x0000000002047210 */ /* 0x010fc60007ffe0ff */
[----:B--2---:R-:W-:Y:S01]  /*0150*/  IMAD.IADD R6, R0, 0x1, R3 ;  /* 0x0000000100067824 */ /* 0x004fe200078e0203 */
[----:B------:R-:W-:Y:S02]  /*0160*/  IABS R0, R4 ;  /* 0x0000000400007213 */ /* 0x000fe40000000000 */
[-C--:B------:R-:W-:Y:S02]  /*0170*/  LOP3.LUT R4, R4, R13.reuse, RZ, 0x3c, !PT ;  /* 0x0000000d04047212 */ /* 0x080fe400078e3cff */
[----:B------:R-:W-:Y:S01]  /*0180*/  IABS R7, R6 ;  /* 0x0000000600077213 */ /* 0x000fe20000000000 */
[----:B------:R-:W-:Y:S01]  /*0190*/  IMAD.MOV.U32 R5, RZ, RZ, R0 ;  /* 0x000000ffff057224 */ /* 0x000fe200078e0000 */
[----:B------:R-:W-:Y:S02]  /*01a0*/  LOP3.LUT R6, R6, R13, RZ, 0x3c, !PT ;  /* 0x0000000d06067212 */ /* 0x000fe400078e3cff */
[----:B------:R-:W-:Y:S01]  /*01b0*/  MOV R8, R7 ;  /* 0x0000000700087202 */ /* 0x000fe20000000f00 */
[----:B------:R-:W-:Y:S01]  /*01c0*/  IMAD.HI.U32 R0, R9, R5, RZ ;  /* 0x0000000509007227 */ /* 0x000fe200078e00ff */
[----:B------:R-:W-:-:S02]  /*01d0*/  ISETP.GE.AND P3, PT, R4, RZ, PT ;  /* 0x000000ff0400720c */ /* 0x000fc40003f66270 */
[----:B------:R-:W-:Y:S01]  /*01e0*/  ISETP.GE.AND P5, PT, R6, RZ, PT ;  /* 0x000000ff0600720c */ /* 0x000fe20003fa6270 */
[----:B------:R-:W-:Y:S01]  /*01f0*/  IMAD.HI.U32 R9, R9, R8, RZ ;  /* 0x0000000809097227 */ /* 0x000fe200078e00ff */
[----:B------:R-:W1:Y:S03]  /*0200*/  LDC R6, c[0x0][0x360] ;  /* 0x0000d800ff067b82 */ /* 0x000e660000000800 */
[----:B------:R-:W-:Y:S02]  /*0210*/  IMAD.MOV R7, RZ, RZ, -R0 ;  /* 0x000000ffff077224 */ /* 0x000fe400078e0a00 */
[----:B------:R-:W-:Y:S02]  /*0220*/  IMAD.MOV R15, RZ, RZ, -R9 ;  /* 0x000000ffff0f7224 */ /* 0x000fe400078e0a09 */
[C---:B------:R-:W-:Y:S02]  /*0230*/  IMAD R5, R14.reuse, R7, R5 ;  /* 0x000000070e057224 */ /* 0x040fe400078e0205 */
[----:B------:R-:W-:-:S03]  /*0240*/  IMAD R7, R14, R15, R8 ;  /* 0x0000000f0e077224 */ /* 0x000fc600078e0208 */
[C---:B------:R-:W-:Y:S02]  /*0250*/  ISETP.GT.U32.AND P2, PT, R14.reuse, R5, PT ;  /* 0x000000050e00720c */ /* 0x040fe40003f44070 */
[----:B------:R-:W-:-:S11]  /*0260*/  ISETP.GT.U32.AND P4, PT, R14, R7, PT ;  /* 0x000000070e00720c */ /* 0x000fd60003f84070 */
[----:B------:R-:W-:Y:S02]  /*0270*/  @!P2 IMAD.IADD R5, R5, 0x1, -R14 ;  /* 0x000000010505a824 */ /* 0x000fe400078e0a0e */
[-C--:B------:R-:W-:Y:S01]  /*0280*/  @!P4 IADD3 R7, PT, PT, R7, -R14.reuse, RZ ;  /* 0x8000000e0707c210 */ /* 0x080fe20007ffe0ff */
[----:B------:R-:W-:Y:S02]  /*0290*/  @!P4 VIADD R9, R9, 0x1 ;  /* 0x000000010909c836 */ /* 0x000fe40000000000 */
[-C--:B------:R-:W-:Y:S01]  /*02a0*/  ISETP.GE.U32.AND P0, PT, R5, R14.reuse, PT ;  /* 0x0000000e0500720c */ /* 0x080fe20003f06070 */
[----:B------:R-:W-:Y:S01]  /*02b0*/  @!P2 VIADD R0, R0, 0x1 ;  /* 0x000000010000a836 */ /* 0x000fe20000000000 */
[----:B------:R-:W-:Y:S02]  /*02c0*/  ISETP.GE.U32.AND P1, PT, R7, R14, PT ;  /* 0x0000000e0700720c */ /* 0x000fe40003f26070 */
[----:B------:R-:W1:Y:S01]  /*02d0*/  S2R R7, SR_TID.X ;  /* 0x0000000000077919 */ /* 0x000e620000002100 */
[----:B------:R-:W-:-:S08]  /*02e0*/  LOP3.LUT R5, RZ, R13, RZ, 0x33, !PT ;  /* 0x0000000dff057212 */ /* 0x000fd000078e33ff */
[----:B------:R-:W-:Y:S01]  /*02f0*/  @P0 VIADD R0, R0, 0x1 ;  /* 0x0000000100000836 */ /* 0x000fe20000000000 */
[----:B------:R-:W-:Y:S02]  /*0300*/  ISETP.NE.AND P0, PT, R13, RZ, PT ;  /* 0x000000ff0d00720c */ /* 0x000fe40003f05270 */
[----:B------:R-:W-:Y:S01]  /*0310*/  @P1 IADD3 R9, PT, PT, R9, 0x1, RZ ;  /* 0x0000000109091810 */ /* 0x000fe20007ffe0ff */
[----:B------:R-:W-:-:S04]  /*0320*/  @!P3 IMAD.MOV R0, RZ, RZ, -R0 ;  /* 0x000000ffff00b224 */ /* 0x000fc800078e0a00 */
[----:B------:R-:W-:Y:S01]  /*0330*/  @!P5 IMAD.MOV R9, RZ, RZ, -R9 ;  /* 0x000000ffff09d224 */ /* 0x000fe200078e0a09 */
[----:B------:R-:W-:-:S04]  /*0340*/  SEL R15, R5, R0, !P0 ;  /* 0x00000000050f7207 */ /* 0x000fc80004000000 */
[----:B------:R-:W-:-:S05]  /*0350*/  SEL R4, R5, R9, !P0 ;  /* 0x0000000905047207 */ /* 0x000fca0004000000 */
[----:B------:R-:W-:Y:S02]  /*0360*/  IMAD R5, R15, R4, R15 ;  /* 0x000000040f057224 */ /* 0x000fe400078e020f */
[----:B------:R-:W-:Y:S02]  /*0370*/  VIADD R4, R4, 0x1 ;  /* 0x0000000104047836 */ /* 0x000fe40000000000 */
[----:B-1----:R-:W-:-:S03]  /*0380*/  IMAD R9, R6, UR4, R7 ;  /* 0x0000000406097c24 */ /* 0x002fc6000f8e0207 */
[----:B------:R-:W-:-:S05]  /*0390*/  IADD3 R0, PT, PT, R4, R5, RZ ;  /* 0x0000000504007210 */ /* 0x000fca0007ffe0ff */
[----:B------:R-:W-:-:S05]  /*03a0*/  IMAD R6, R0, UR5, RZ ;  /* 0x0000000500067c24 */ /* 0x000fca000f8e02ff */
[----:B------:R-:W-:-:S13]  /*03b0*/  ISETP.GE.AND P0, PT, R9, R6, PT ;  /* 0x000000060900720c */ /* 0x000fda0003f06270 */
[----:B------:R-:W-:Y:S05]  /*03c0*/  @P0 EXIT ;  /* 0x000000000000094d */ /* 0x000fea0003800000 */
[-C--:B------:R-:W-:Y:S01]  /*03d0*/  IABS R8, R0.reuse ;  /* 0x0000000000087213 */ /* 0x080fe20000000000 */
[----:B------:R-:W-:Y:S01]  /*03e0*/  VIADD R5, R15, 0x1 ;  /* 0x000000010f057836 */ /* 0x000fe20000000000 */
[----:B------:R-:W-:Y:S01]  /*03f0*/  IABS R14, R9 ;  /* 0x00000009000e7213 */ /* 0x000fe20000000000 */
[----:B------:R-:W0:Y:S01]  /*0400*/  LDCU UR4, c[0x0][0x3a8] ;  /* 0x00007500ff0477ac */ /* 0x000e220008000800 */
[----:B------:R-:W1:Y:S01]  /*0410*/  I2F.RP R10, R8 ;  /* 0x00000008000a7306 */ /* 0x000e620000209400 */
[----:B------:R-:W-:-:S07]  /*0420*/  IABS R16, R0 ;  /* 0x0000000000107213 */ /* 0x000fce0000000000 */
[----:B-1----:R-:W1:Y:S01]  /*0430*/  MUFU.RCP R10, R10 ;  /* 0x0000000a000a7308 */ /* 0x002e620000001000 */
[----:B0-----:R-:W-:Y:S01]  /*0440*/  UISETP.GE.AND UP0, UPT, UR4, 0x1, UPT ;  /* 0x000000010400788c */ /* 0x001fe2000bf06270 */
[----:B-1----:R-:W-:-:S06]  /*0450*/  VIADD R6, R10, 0xffffffe ;  /* 0x0ffffffe0a067836 */ /* 0x002fcc0000000000 */
[----:B------:R0:W1:Y:S02]  /*0460*/  F2I.FTZ.U32.TRUNC.NTZ R7, R6 ;  /* 0x0000000600077305 */ /* 0x000064000021f000 */
[----:B0-----:R-:W-:Y:S02]  /*0470*/  HFMA2 R6, -RZ, RZ, 0, 0 ;  /* 0x00000000ff067431 */ /* 0x001fe400000001ff */
[----:B-1----:R-:W-:-:S04]  /*0480*/  IMAD.MOV R17, RZ, RZ, -R7 ;  /* 0x000000ffff117224 */ /* 0x002fc800078e0a07 */
[----:B------:R-:W-:-:S04]  /*0490*/  IMAD R15, R17, R8, RZ ;  /* 0x00000008110f7224 */ /* 0x000fc800078e02ff */
[----:B------:R-:W-:Y:S01]  /*04a0*/  IMAD.HI.U32 R7, R7, R15, R6 ;  /* 0x0000000f07077227 */ /* 0x000fe200078e0006 */
[----:B------:R-:W-:-:S03]  /*04b0*/  IABS R6, R5 ;  /* 0x0000000500067213 */ /* 0x000fc60000000000 */
[----:B------:R-:W-:Y:S01]  /*04c0*/  IMAD.MOV R15, RZ, RZ, -R16 ;  /* 0x000000ffff0f7224 */ /* 0x000fe200078e0a10 */
[----:B------:R-:W0:Y:S01]  /*04d0*/  I2F.RP R10, R6 ;  /* 0x00000006000a7306 */ /* 0x000e220000209400 */
[----:B------:R-:W-:-:S04]  /*04e0*/  IMAD.HI.U32 R7, R7, R14, RZ ;  /* 0x0000000e07077227 */ /* 0x000fc800078e00ff */
[----:B------:R-:W-:-:S05]  /*04f0*/  IMAD R15, R7, R15, R14 ;  /* 0x0000000f070f7224 */ /* 0x000fca00078e020e */
[----:B------:R-:W-:Y:S01]  /*0500*/  ISETP.GT.U32.AND P1, PT, R8, R15, PT ;  /* 0x0000000f0800720c */ /* 0x000fe20003f24070 */
[----:B0-----:R-:W0:-:S12]  /*0510*/  MUFU.RCP R10, R10 ;  /* 0x0000000a000a7308 */ /* 0x001e180000001000 */
[----:B------:R-:W-:Y:S01]  /*0520*/  @!P1 IMAD.IADD R15, R15, 0x1, -R8 ;  /* 0x000000010f0f9824 */ /* 0x000fe200078e0a08 */
[----:B------:R-:W-:Y:S02]  /*0530*/  @!P1 IADD3 R7, PT, PT, R7, 0x1, RZ ;  /* 0x0000000107079810 */ /* 0x000fe40007ffe0ff */
[----:B------:R-:W-:Y:S02]  /*0540*/  ISETP.NE.AND P1, PT, R0, RZ, PT ;  /* 0x000000ff0000720c */ /* 0x000fe40003f25270 */
[----:B------:R-:W-:Y:S02]  /*0550*/  ISETP.GE.U32.AND P0, PT, R15, R8, PT ;  /* 0x000000080f00720c */ /* 0x000fe40003f06070 */
[----:B------:R-:W-:Y:S01]  /*0560*/  LOP3.LUT R8, R9, R0, RZ, 0x3c, !PT ;  /* 0x0000000009087212 */ /* 0x000fe200078e3cff */
[----:B0-----:R-:W-:-:S03]  /*0570*/  VIADD R14, R10, 0xffffffe ;  /* 0x0ffffffe0a0e7836 */ /* 0x001fc60000000000 */
[----:B------:R-:W-:Y:S01]  /*0580*/  ISETP.GE.AND P2, PT, R8, RZ, PT ;  /* 0x000000ff0800720c */ /* 0x000fe20003f46270 */
[----:B------:R0:W1:Y:S06]  /*0590*/  F2I.FTZ.U32.TRUNC.NTZ R15, R14 ;  /* 0x0000000e000f7305 */ /* 0x00006c000021f000 */
[----:B------:R-:W-:Y:S01]  /*05a0*/  @P0 VIADD R7, R7, 0x1 ;  /* 0x0000000107070836 */ /* 0x000fe20000000000 */
[----:B0-----:R-:W-:-:S05]  /*05b0*/  MOV R14, RZ ;  /* 0x000000ff000e7202 */ /* 0x001fca0000000f00 */
[----:B------:R-:W-:Y:S01]  /*05c0*/  @!P2 IMAD.MOV R7, RZ, RZ, -R7 ;  /* 0x000000ffff07a224 */ /* 0x000fe200078e0a07 */
[----:B------:R-:W-:Y:S02]  /*05d0*/  @!P1 LOP3.LUT R7, RZ, R0, RZ, 0x33, !PT ;  /* 0x00000000ff079212 */ /* 0x000fe400078e33ff */
[----:B-1----:R-:W-:-:S03]  /*05e0*/  IADD3 R17, PT, PT, RZ, -R15, RZ ;  /* 0x8000000fff117210 */ /* 0x002fc60007ffe0ff */
[----:B------:R-:W-:-:S04]  /*05f0*/  IMAD.MOV R8, RZ, RZ, -R7 ;  /* 0x000000ffff087224 */ /* 0x000fc800078e0a07 */
[----:B------:R-:W-:Y:S01]  /*0600*/  IMAD R10, R0, R8, R9 ;  /* 0x00000008000a7224 */ /* 0x000fe200078e0209 */
[----:B------:R-:W-:Y:S01]  /*0610*/  IABS R8, R5 ;  /* 0x0000000500087213 */ /* 0x000fe20000000000 */
[----:B------:R-:W-:-:S03]  /*0620*/  IMAD R9, R17, R6, RZ ;  /* 0x0000000611097224 */ /* 0x000fc600078e02ff */
[----:B------:R-:W-:Y:S01]  /*0630*/  IABS R0, R10 ;  /* 0x0000000a00007213 */ /* 0x000fe20000000000 */
[----:B------:R-:W-:-:S04]  /*0640*/  IMAD.HI.U32 R14, R15, R9, R14 ;  /* 0x000000090f0e7227 */ /* 0x000fc800078e000e */
[----:B------:R-:W-:Y:S02]  /*0650*/  IMAD.MOV R8, RZ, RZ, -R8 ;  /* 0x000000ffff087224 */ /* 0x000fe400078e0a08 */
[----:B------:R-:W-:Y:S02]  /*0660*/  IMAD.MOV.U32 R9, RZ, RZ, R0 ;  /* 0x000000ffff097224 */ /* 0x000fe400078e0000 */
[----:B------:R-:W-:Y:S02]  /*0670*/  IMAD.MOV.U32 R0, RZ, RZ, R8 ;  /* 0x000000ffff007224 */ /* 0x000fe400078e0008 */
[----:B------:R-:W-:-:S04]  /*0680*/  IMAD.HI.U32 R14, R14, R9, RZ ;  /* 0x000000090e0e7227 */ /* 0x000fc800078e00ff */
[----:B------:R-:W-:Y:S01]  /*0690*/  IMAD R9, R14, R0, R9 ;  /* 0x000000000e097224 */ /* 0x000fe200078e0209 */
[----:B------:R-:W-:-:S04]  /*06a0*/  LOP3.LUT R0, R10, R5, RZ, 0x3c, !PT ;  /* 0x000000050a007212 */ /* 0x000fc800078e3cff */
[----:B------:R-:W-:Y:S02]  /*06b0*/  ISETP.GT.U32.AND P1, PT, R6, R9, PT ;  /* 0x000000090600720c */ /* 0x000fe40003f24070 */
[----:B------:R-:W-:Y:S01]  /*06c0*/  ISETP.GE.AND P2, PT, R0, RZ, PT ;  /* 0x000000ff0000720c */ /* 0x000fe20003f46270 */
[----:B------:R-:W-:-:S10]  /*06d0*/  HFMA2 R0, -RZ, RZ, 0, 0 ;  /* 0x00000000ff007431 */ /* 0x000fd400000001ff */
[-C--:B------:R-:W-:Y:S01]  /*06e0*/  @!P1 IADD3 R9, PT, PT, R9, -R6.reuse, RZ ;  /* 0x8000000609099210 */ /* 0x080fe20007ffe0ff */
[----:B------:R-:W-:Y:S01]  /*06f0*/  @!P1 VIADD R14, R14, 0x1 ;  /* 0x000000010e0e9836 */ /* 0x000fe20000000000 */
[----:B------:R-:W-:Y:S02]  /*0700*/  ISETP.NE.AND P1, PT, R5, RZ, PT ;  /* 0x000000ff0500720c */ /* 0x000fe40003f25270 */
[----:B------:R-:W-:-:S13]  /*0710*/  ISETP.GE.U32.AND P0, PT, R9, R6, PT ;  /* 0x000000060900720c */ /* 0x000fda0003f06070 */
[----:B------:R-:W-:-:S05]  /*0720*/  @P0 VIADD R14, R14, 0x1 ;  /* 0x000000010e0e0836 */ /* 0x000fca0000000000 */
[----:B------:R-:W-:-:S05]  /*0730*/  MOV R6, R14 ;  /* 0x0000000e00067202 */ /* 0x000fca0000000f00 */
[----:B------:R-:W-:Y:S01]  /*0740*/  @!P2 IMAD.MOV R6, RZ, RZ, -R6 ;  /* 0x000000ffff06a224 */ /* 0x000fe200078e0a06 */
[----:B------:R-:W-:-:S05]  /*0750*/  @!P1 LOP3.LUT R6, RZ, R5, RZ, 0x33, !PT ;  /* 0x00000005ff069212 */ /* 0x000fca00078e33ff */
[----:B------:R-:W-:-:S04]  /*0760*/  IMAD.MOV R8, RZ, RZ, -R6 ;  /* 0x000000ffff087224 */ /* 0x000fc800078e0a06 */
[----:B------:R-:W-:Y:S01]  /*0770*/  IMAD R8, R5, R8, R10 ;  /* 0x0000000805087224 */ /* 0x000fe200078e020a */
[----:B------:R-:W-:Y:S06]  /*0780*/  BRA.U !UP0, `(.L_x_0) ;  /* 0x00000009083c7547 */ /* 0x000fec000b800000 */
[----:B------:R-:W-:Y:S01]  /*0790*/  ISETP.GE.AND P0, PT, R12, 0x1, PT ;  /* 0x000000010c00780c */ /* 0x000fe20003f06270 */
[-CC-:B------:R-:W-:Y:S02]  /*07a0*/  IMAD R9, R6, R13.reuse, -R11.reuse ;  /* 0x0000000d06097224 */ /* 0x180fe400078e0a0b */
[----:B------:R-:W-:-:S10]  /*07b0*/  IMAD R10, R8, R13, -R11 ;  /* 0x0000000d080a7224 */ /* 0x000fd400078e0a0b */
[----:B------:R-:W-:Y:S05]  /*07c0*/  @!P0 BRA `(.L_x_0) ;  /* 0x00000008002c8947 */ /* 0x000fea0003800000 */
[----:B------:R-:W-:Y:S01]  /*07d0*/  LOP3.LUT R11, R12, 0x7ffffffc, RZ, 0xc0, !PT ;  /* 0x7ffffffc0c0b7812 */ /* 0x000fe200078ec0ff */
[----:B------:R-:W-:Y:S01]  /*07e0*/  IMAD.MOV.U32 R0, RZ, RZ, RZ ;  /* 0x000000ffff007224 */ /* 0x000fe200078e00ff */
[----:B------:R-:W-:Y:S01]  /*07f0*/  MOV R24, R3 ;  /* 0x0000000300187202 */ /* 0x000fe20000000f00 */
[----:B------:R-:W-:Y:S01]  /*0800*/  IMAD.MOV.U32 R18, RZ, RZ, R3 ;  /* 0x000000ffff127224 */ /* 0x000fe200078e0003 */
[----:B------:R-:W-:-:S06]  /*0810*/  UMOV UR4, URZ ;  /* 0x000000ff00047c82 */ /* 0x000fcc0008000000 */
.L_x_8:
[----:B------:R-:W-:-:S05]  /*0820*/  UMOV UR5, URZ ;  /* 0x000000ff00057c82 */ /* 0x000fca0008000000 */
.L_x_7:
[----:B------:R-:W0:Y:S01]  /*0830*/  LDCU UR6, c[0x0][0x3b0] ;  /* 0x00007600ff0677ac */ /* 0x000e220008000800 */
[----:B------:R-:W1:Y:S01]  /*0840*/  LDC R22, c[0x0][0x3a8] ;  /* 0x0000ea00ff167b82 */ /* 0x000e620000000800 */
[----:B------:R-:W-:Y:S02]  /*0850*/  VIADD R20, R9, UR5 ;  /* 0x0000000509147c36 */ /* 0x000fe40008000000 */
[----:B------:R-:W-:Y:S02]  /*0860*/  HFMA2 R21, -RZ, RZ, 0, 0 ;  /* 0x00000000ff157431 */ /* 0x000fe400000001ff */
[----:B0-----:R-:W-:-:S05]  /*0870*/  IMAD.U32 R19, RZ, RZ, UR6 ;  /* 0x00000006ff137e24 */ /* 0x001fca000f8e00ff */
[----:B------:R-:W-:Y:S01]  /*0880*/  ISETP.GE.U32.AND P0, PT, R19, 0x4, PT ;  /* 0x000000041300780c */ /* 0x000fe20003f06070 */
[----:B-1----:R-:W-:-:S04]  /*0890*/  IMAD R22, R7, R22, UR4 ;  /* 0x0000000407167e24 */ /* 0x002fc8000f8e0216 */
[----:B------:R-:W-:Y:S01]  /*08a0*/  IMAD R22, R22, R19, UR5 ;  /* 0x0000000516167e24 */ /* 0x000fe2000f8e0213 */
[----:B------:R-:W-:-:S06]  /*08b0*/  UIADD3 UR5, UPT, UPT, UR5, 0x1, URZ ;  /* 0x0000000105057890 */ /* 0x000fcc000fffe0ff */
[----:B------:R-:W-:Y:S01]  /*08c0*/  ISETP.NE.AND P5, PT, R19, UR5, PT ;  /* 0x0000000513007c0c */ /* 0x000fe2000bfa5270 */
[----:B------:R-:W-:-:S12]  /*08d0*/  @!P0 BRA `(.L_x_1) ;  /* 0x0000000000f48947 */ /* 0x000fd80003800000 */
[----:B------:R-:W-:Y:S01]  /*08e0*/  IMAD R21, R3, UR4, R20 ;  /* 0x0000000403157c24 */ /* 0x000fe2000f8e0214 */
[----:B------:R-:W-:Y:S01]  /*08f0*/  ISETP.GT.AND P6, PT, R20, -0x1, PT ;  /* 0xffffffff1400780c */ /* 0x000fe20003fc4270 */
[----:B------:R-:W-:Y:S02]  /*0900*/  UMOV UR6, URZ ;  /* 0x000000ff00067c82 */ /* 0x000fe40008000000 */
[----:B------:R-:W-:-:S10]  /*0910*/  IMAD R21, R2, R21, RZ ;  /* 0x0000001502157224 */ /* 0x000fd400078e02ff */
.L_x_2:
[----:B------:R-:W-:Y:S01]  /*0920*/  VIADD R23, R10, UR6 ;  /* 0x000000060a177c36 */ /* 0x000fe20008000000 */
[----:B------:R-:W0:Y:S01]  /*0930*/  LDC R19, c[0x0][0x3b0] ;  /* 0x0000ec00ff137b82 */ /* 0x000e220000000800 */
[----:B------:R-:W-:-:S03]  /*0940*/  ISETP.LT.AND P0, PT, R20, R24, P6 ;  /* 0x000000181400720c */ /* 0x000fc60003701270 */
[----:B------:R-:W-:-:S04]  /*0950*/  ISETP.GE.AND P1, PT, R23, R2, PT ;  /* 0x000000021700720c */ /* 0x000fc80003f26270 */
[----:B------:R-:W-:Y:S01]  /*0960*/  ISETP.GT.AND P1, PT, R23, -0x1, !P1 ;  /* 0xffffffff1700780c */ /* 0x000fe20004f24270 */
[----:B------:R-:W1:Y:S03]  /*0970*/  LDC.64 R12, c[0x0][0x380] ;  /* 0x0000e000ff0c7b82 */ /* 0x000e660000000a00 */
[----:B------:R-:W-:-:S05]  /*0980*/  PLOP3.LUT P0, PT, P0, P1, PT, 0x80, 0x8 ;  /* 0x000000000008781c */ /* 0x000fca0000703070 */
[----:B------:R-:W2:Y:S01]  /*0990*/  LDC.64 R16, c[0x0][0x388] ;  /* 0x0000e200ff107b82 */ /* 0x000ea20000000a00 */
[----:B0-----:R-:W-:-:S07]  /*09a0*/  IMAD R25, R22, R19, UR6 ;  /* 0x0000000616197e24 */ /* 0x001fce000f8e0213 */
[----:B------:R-:W-:-:S04]  /*09b0*/  @P0 IMAD R14, R18, UR4, R20 ;  /* 0x00000004120e0c24 */ /* 0x000fc8000f8e0214 */
[----:B------:R-:W-:-:S04]  /*09c0*/  @P0 IMAD R15, R2, R14, R23 ;  /* 0x0000000e020f0224 */ /* 0x000fc800078e0217 */
[----:B-1----:R-:W-:-:S06]  /*09d0*/  @P0 IMAD.WIDE R14, R15, 0x4, R12 ;  /* 0x000000040f0e0825 */ /* 0x002fcc00078e020c */
[----:B------:R-:W3:Y:S01]  /*09e0*/  @P0 LDG.E R15, desc[UR8][R14.64] ;  /* 0x000000080e0f0981 */ /* 0x000ee2000c1e1900 */
[----:B--2---:R-:W-:-:S05]  /*09f0*/  IMAD.WIDE R16, R25, 0x4, R16 ;  /* 0x0000000419107825 */ /* 0x004fca00078e0210 */
[----:B------:R-:W3:Y:S01]  /*0a00*/  @P0 LDG.E R25, desc[UR8][R16.64] ;  /* 0x0000000810190981 */ /* 0x000ee2000c1e1900 */
[C---:B------:R-:W-:Y:S01]  /*0a10*/  IADD3 R26, PT, PT, R23.reuse, 0x1, RZ ;  /* 0x00000001171a7810 */ /* 0x040fe20007ffe0ff */
[----:B------:R-:W-:-:S03]  /*0a20*/  VIADD R27, R23, 0x2 ;  /* 0x00000002171b7836 */ /* 0x000fc60000000000 */
[-C--:B------:R-:W-:Y:S01]  /*0a30*/  ISETP.GE.AND P3, PT, R26, R2.reuse, PT ;  /* 0x000000021a00720c */ /* 0x080fe20003f66270 */
[----:B------:R-:W-:Y:S01]  /*0a40*/  VIADD R23, R23, 0x3 ;  /* 0x0000000317177836 */ /* 0x000fe20000000000 */
[-C--:B------:R-:W-:Y:S02]  /*0a50*/  ISETP.GE.AND P1, PT, R27, R2.reuse, PT ;  /* 0x000000021b00720c */ /* 0x080fe40003f26270 */
[----:B------:R-:W-:Y:S02]  /*0a60*/  ISETP.LT.AND P2, PT, R20, R3, P6 ;  /* 0x000000031400720c */ /* 0x000fe40003741270 */
[----:B------:R-:W-:Y:S02]  /*0a70*/  ISETP.GT.AND P3, PT, R26, -0x1, !P3 ;  /* 0xffffffff1a00780c */ /* 0x000fe40005f64270 */
[----:B------:R-:W-:Y:S02]  /*0a80*/  ISETP.GE.AND P4, PT, R23, R2, PT ;  /* 0x000000021700720c */ /* 0x000fe40003f86270 */
[----:B------:R-:W-:-:S02]  /*0a90*/  ISETP.GT.AND P1, PT, R27, -0x1, !P1 ;  /* 0xffffffff1b00780c */ /* 0x000fc40004f24270 */
[----:B------:R-:W-:Y:S02]  /*0aa0*/  PLOP3.LUT P3, PT, P2, P3, PT, 0x80, 0x8 ;  /* 0x000000000008781c */ /* 0x000fe40001767070 */
[----:B------:R-:W-:Y:S01]  /*0ab0*/  ISETP.GT.AND P4, PT, R23, -0x1, !P4 ;  /* 0xffffffff1700780c */ /* 0x000fe20006784270 */
[----:B------:R-:W-:Y:S01]  /*0ac0*/  IMAD.IADD R23, R21, 0x1, R26 ;  /* 0x0000000115177824 */ /* 0x000fe200078e021a */
[----:B------:R-:W-:Y:S02]  /*0ad0*/  PLOP3.LUT P1, PT, P2, P1, PT, 0x80, 0x8 ;  /* 0x000000000008781c */ /* 0x000fe40001723070 */
[----:B------:R-:W-:Y:S01]  /*0ae0*/  PLOP3.LUT P4, PT, P2, P4, PT, 0x80, 0x8 ;  /* 0x000000000008781c */ /* 0x000fe20001789070 */
[----:B------:R-:W-:-:S10]  /*0af0*/  IMAD.WIDE R12, R23, 0x4, R12 ;  /* 0x00000004170c7825 */ /* 0x000fd400078e020c */
[----:B------:R-:W2:Y:S04]  /*0b00*/  @P1 LDG.E R23, desc[UR8][R12.64+0x4] ;  /* 0x000004080c171981 */ /* 0x000ea8000c1e1900 */
[----:B------:R-:W2:Y:S04]  /*0b10*/  @P1 LDG.E R14, desc[UR8][R16.64+0x8] ;  /* 0x00000808100e1981 */ /* 0x000ea8000c1e1900 */
[----:B------:R-:W4:Y:S04]  /*0b20*/  @P4 LDG.E R27, desc[UR8][R12.64+0x8] ;  /* 0x000008080c1b4981 */ /* 0x000f28000c1e1900 */
[----:B------:R-:W4:Y:S01]  /*0b30*/  @P4 LDG.E R26, desc[UR8][R16.64+0xc] ;  /* 0x00000c08101a4981 */ /* 0x000f22000c1e1900 */
[----:B---3--:R-:W-:-:S03]  /*0b40*/  @P0 FFMA R0, R15, R25, R0 ;  /* 0x000000190f000223 */ /* 0x008fc60000000000 */
[----:B------:R-:W3:Y:S04]  /*0b50*/  @P3 LDG.E R25, desc[UR8][R12.64] ;  /* 0x000000080c193981 */ /* 0x000ee8000c1e1900 */
[----:B------:R-:W3:Y:S01]  /*0b60*/  @P3 LDG.E R15, desc[UR8][R16.64+0x4] ;  /* 0x00000408100f3981 */ /* 0x000ee2000c1e1900 */
[----:B------:R-:W-:Y:S01]  /*0b70*/  UIADD3 UR6, UPT, UPT, UR6, 0x4, URZ ;  /* 0x0000000406067890 */ /* 0x000fe2000fffe0ff */
[-C--:B------:R-:W-:Y:S02]  /*0b80*/  @P0 MOV R24, R18.reuse ;  /* 0x0000001200180202 */ /* 0x080fe40000000f00 */
[----:B------:R-:W-:-:S03]  /*0b90*/  SEL R18, R3, R18, P6 ;  /* 0x0000001203127207 */ /* 0x000fc60003000000 */
[----:B------:R-:W-:Y:S02]  /*0ba0*/  ISETP.NE.AND P0, PT, R11, UR6, PT ;  /* 0x000000060b007c0c */ /* 0x000fe4000bf05270 */
[----:B------:R-:W-:Y:S01]  /*0bb0*/  SEL R24, R3, R24, P6 ;  /* 0x0000001803187207 */ /* 0x000fe20003000000 */
[--C-:B------:R-:W-:Y:S02]  /*0bc0*/  @P3 IMAD.MOV.U32 R24, RZ, RZ, R3.reuse ;  /* 0x000000ffff183224 */ /* 0x100fe400078e0003 */
[----:B------:R-:W-:-:S03]  /*0bd0*/  @P3 IMAD.MOV.U32 R18, RZ, RZ, R3 ;  /* 0x000000ffff123224 */ /* 0x000fc600078e0003 */
[C---:B------:R-:W-:Y:S01]  /*0be0*/  SEL R24, R3.reuse, R24, P6 ;  /* 0x0000001803187207 */ /* 0x040fe20003000000 */
[--C-:B------:R-:W-:Y:S01]  /*0bf0*/  @P1 IMAD.MOV.U32 R24, RZ, RZ, R3.reuse ;  /* 0x000000ffff181224 */ /* 0x100fe200078e0003 */
[C---:B------:R-:W-:Y:S02]  /*0c00*/  SEL R18, R3.reuse, R18, P6 ;  /* 0x0000001203127207 */ /* 0x040fe40003000000 */
[-C--:B------:R-:W-:Y:S02]  /*0c10*/  @P1 MOV R18, R3.reuse ;  /* 0x0000000300121202 */ /* 0x080fe40000000f00 */
[C---:B------:R-:W-:Y:S02]  /*0c20*/  SEL R24, R3.reuse, R24, P6 ;  /* 0x0000001803187207 */ /* 0x040fe40003000000 */
[----:B------:R-:W-:Y:S01]  /*0c30*/  SEL R18, R3, R18, P6 ;  /* 0x0000001203127207 */ /* 0x000fe20003000000 */
[----:B------:R-:W-:Y:S01]  /*0c40*/  @P4 IMAD.MOV.U32 R18, RZ, RZ, R3 ;  /* 0x000000ffff124224 */ /* 0x000fe200078e0003 */
[----:B------:R-:W-:Y:S01]  /*0c50*/  @P4 MOV R24, R3 ;  /* 0x0000000300184202 */ /* 0x000fe20000000f00 */
[----:B---3--:R-:W-:-:S04]  /*0c60*/  @P3 FFMA R0, R25, R15, R0 ;  /* 0x0000000f19003223 */ /* 0x008fc80000000000 */
[----:B--2---:R-:W-:-:S04]  /*0c70*/  @P1 FFMA R0, R23, R14, R0 ;  /* 0x0000000e17001223 */ /* 0x004fc80000000000 */
[----:B----4-:R-:W-:Y:S01]  /*0c80*/  @P4 FFMA R0, R27, R26, R0 ;  /* 0x0000001a1b004223 */ /* 0x010fe20000000000 */
[----:B------:R-:W-:Y:S06]  /*0c90*/  @P0 BRA `(.L_x_2) ;  /* 0xfffffffc00200947 */ /* 0x000fec000383ffff */
[----:B------:R-:W-:-:S07]  /*0ca0*/  IMAD.MOV.U32 R21, RZ, RZ, R11 ;  /* 0x000000ffff157224 */ /* 0x000fce00078e000b */
.L_x_1:
[----:B------:R-:W0:Y:S02]  /*0cb0*/  LDCU UR6, c[0x0][0x3b0] ;  /* 0x00007600ff0677ac */ /* 0x000e240008000800 */
[----:B0-----:R-:W-:-:S04]  /*0cc0*/  ULOP3.LUT UR6, UR6, 0x3, URZ, 0xc0, !UPT ;  /* 0x0000000306067892 */ /* 0x001fc8000f8ec0ff */
[----:B------:R-:W-:-:S09]  /*0cd0*/  UISETP.NE.AND UP0, UPT, UR6, URZ, UPT ;  /* 0x000000ff0600728c */ /* 0x000fd2000bf05270 */
[----:B------:R-:W-:Y:S05]  /*0ce0*/  BRA.U !UP0, `(.L_x_3) ;  /* 0x0000000108d07547 */ /* 0x000fea000b800000 */
[----:B------:R-:W0:Y:S01]  /*0cf0*/  LDC.64 R12, c[0x0][0x380] ;  /* 0x0000e000ff0c7b82 */ /* 0x000e220000000a00 */
[--C-:B------:R-:W-:Y:S01]  /*0d00*/  IMAD.IADD R17, R10, 0x1, R21.reuse ;  /* 0x000000010a117824 */ /* 0x100fe200078e0215 */
[----:B------:R-:W-:Y:S01]  /*0d10*/  ISETP.GT.AND P2, PT, R20, -0x1, PT ;  /* 0xffffffff1400780c */ /* 0x000fe20003f44270 */
[----:B------:R-:W-:Y:S02]  /*0d20*/  IMAD R23, R3, UR4, R20 ;  /* 0x0000000403177c24 */ /* 0x000fe4000f8e0214 */
[----:B------:R-:W-:Y:S01]  /*0d30*/  IMAD R19, R22, R19, R21 ;  /* 0x0000001316137224 */ /* 0x000fe200078e0215 */
[C---:B------:R-:W-:Y:S01]  /*0d40*/  ISETP.GE.AND P1, PT, R17.reuse, R2, PT ;  /* 0x000000021100720c */ /* 0x040fe20003f26270 */
[----:B------:R-:W-:Y:S01]  /*0d50*/  IMAD R23, R2, R23, R17 ;  /* 0x0000001702177224 */ /* 0x000fe200078e0211 */
[----:B------:R-:W1:Y:S01]  /*0d60*/  LDC.64 R14, c[0x0][0x388] ;  /* 0x0000e200ff0e7b82 */ /* 0x000e620000000a00 */
[----:B------:R-:W-:Y:S02]  /*0d70*/  ISETP.LT.AND P0, PT, R20, R3, P2 ;  /* 0x000000031400720c */ /* 0x000fe40001701270 */
[----:B------:R-:W-:-:S04]  /*0d80*/  ISETP.GT.AND P1, PT, R17, -0x1, !P1 ;  /* 0xffffffff1100780c */ /* 0x000fc80004f24270 */
[----:B------:R-:W-:Y:S01]  /*0d90*/  PLOP3.LUT P1, PT, P0, P1, PT, 0x80, 0x8 ;  /* 0x000000000008781c */ /* 0x000fe20000723070 */
[----:B0-----:R-:W-:-:S04]  /*0da0*/  IMAD.WIDE R12, R23, 0x4, R12 ;  /* 0x00000004170c7825 */ /* 0x001fc800078e020c */
[----:B-1----:R-:W-:-:S08]  /*0db0*/  IMAD.WIDE R14, R19, 0x4, R14 ;  /* 0x00000004130e7825 */ /* 0x002fd000078e020e */
[----:B------:R-:W2:Y:S04]  /*0dc0*/  @P1 LDG.E R19, desc[UR8][R12.64] ;  /* 0x000000080c131981 */ /* 0x000ea8000c1e1900 */
[----:B------:R-:W2:Y:S01]  /*0dd0*/  @P1 LDG.E R16, desc[UR8][R14.64] ;  /* 0x000000080e101981 */ /* 0x000ea2000c1e1900 */
[----:B------:R-:W-:Y:S01]  /*0de0*/  UISETP.NE.AND UP0, UPT, UR6, 0x1, UPT ;  /* 0x000000010600788c */ /* 0x000fe2000bf05270 */
[C---:B------:R-:W-:Y:S02]  /*0df0*/  SEL R18, R3.reuse, R18, P2 ;  /* 0x0000001203127207 */ /* 0x040fe40001000000 */
[----:B------:R-:W-:Y:S01]  /*0e00*/  SEL R24, R3, R24, P2 ;  /* 0x0000001803187207 */ /* 0x000fe20001000000 */
[----:B------:R-:W-:Y:S01]  /*0e10*/  @P1 IMAD.MOV.U32 R24, RZ, RZ, R3 ;  /* 0x000000ffff181224 */ /* 0x000fe200078e0003 */
[----:B------:R-:W-:Y:S01]  /*0e20*/  @P1 MOV R18, R3 ;  /* 0x0000000300121202 */ /* 0x000fe20000000f00 */
[----:B--2---:R-:W-:-:S03]  /*0e30*/  @P1 FFMA R0, R19, R16, R0 ;  /* 0x0000001013001223 */ /* 0x004fc60000000000 */
[----:B------:R-:W-:Y:S05]  /*0e40*/  BRA.U !UP0, `(.L_x_3) ;  /* 0x0000000108787547 */ /* 0x000fea000b800000 */
[----:B------:R-:W-:Y:S01]  /*0e50*/  VIADD R19, R17, 0x1 ;  /* 0x0000000111137836 */ /* 0x000fe20000000000 */
[----:B------:R-:W-:Y:S01]  /*0e60*/  BSSY.RECONVERGENT B0, `(.L_x_4) ;  /* 0x000000c000007945 */ /* 0x000fe20003800200 */
[C---:B------:R-:W-:Y:S02]  /*0e70*/  SEL R18, R3.reuse, R18, P2 ;  /* 0x0000001203127207 */ /* 0x040fe40001000000 */
[----:B------:R-:W-:Y:S02]  /*0e80*/  SEL R24, R3, R24, P2 ;  /* 0x0000001803187207 */ /* 0x000fe40001000000 */
[----:B------:R-:W-:-:S04]  /*0e90*/  ISETP.GE.AND P1, PT, R19, R2, PT ;  /* 0x000000021300720c */ /* 0x000fc80003f26270 */
[----:B------:R-:W-:-:S04]  /*0ea0*/  ISETP.GT.AND P1, PT, R19, -0x1, !P1 ;  /* 0xffffffff1300780c */ /* 0x000fc80004f24270 */
[----:B------:R-:W-:-:S13]  /*0eb0*/  PLOP3.LUT P1, PT, P0, P1, PT, 0x80, 0x8 ;  /* 0x000000000008781c */ /* 0x000fda0000723070 */
[----:B------:R-:W-:Y:S05]  /*0ec0*/  @!P1 BRA `(.L_x_5) ;  /* 0x0000000000149947 */ /* 0x000fea0003800000 */
[----:B------:R-:W2:Y:S04]  /*0ed0*/  LDG.E R19, desc[UR8][R12.64+0x4] ;  /* 0x000004080c137981 */ /* 0x000ea8000c1e1900 */
[----:B------:R-:W2:Y:S01]  /*0ee0*/  LDG.E R16, desc[UR8][R14.64+0x4] ;  /* 0x000004080e107981 */ /* 0x000ea2000c1e1900 */
[----:B------:R-:W-:Y:S01]  /*0ef0*/  MOV R18, R3 ;  /* 0x0000000300127202 */ /* 0x000fe20000000f00 */
[----:B------:R-:W-:Y:S02]  /*0f00*/  IMAD.MOV.U32 R24, RZ, RZ, R3 ;  /* 0x000000ffff187224 */ /* 0x000fe400078e0003 */
[----:B--2---:R-:W-:-:S07]  /*0f10*/  FFMA R0, R19, R16, R0 ;  /* 0x0000001013007223 */ /* 0x004fce0000000000 */
.L_x_5:
[----:B------:R-:W-:Y:S05]  /*0f20*/  BSYNC.RECONVERGENT B0 ;  /* 0x0000000000007941 */ /* 0x000fea0003800200 */
.L_x_4:
[----:B------:R-:W-:-:S09]  /*0f30*/  UISETP.NE.AND UP0, UPT, UR6, 0x2, UPT ;  /* 0x000000020600788c */ /* 0x000fd2000bf05270 */
        /* <DEDUP_REMOVED lines=14> */
.L_x_6:
[----:B------:R-:W-:Y:S05]  /*1020*/  BSYNC.RECONVERGENT B0 ;  /* 0x0000000000007941 */ /* 0x000fea0003800200 */
.L_x_3:
[----:B------:R-:W-:Y:S05]  /*1030*/  @P5 BRA `(.L_x_7) ;  /* 0xfffffff400fc5947 */ /* 0x000fea000383ffff */
[----:B------:R-:W0:Y:S01]  /*1040*/  LDCU UR5, c[0x0][0x3a8] ;  /* 0x00007500ff0577ac */ /* 0x000e220008000800 */
[----:B------:R-:W-:-:S04]  /*1050*/  UIADD3 UR4, UPT, UPT, UR4, 0x1, URZ ;  /* 0x0000000104047890 */ /* 0x000fc8000fffe0ff */
[----:B0-----:R-:W-:-:S09]  /*1060*/  UISETP.NE.AND UP0, UPT, UR4, UR5, UPT ;  /* 0x000000050400728c */ /* 0x001fd2000bf05270 */
[----:B------:R-:W-:Y:S05]  /*1070*/  BRA.U UP0, `(.L_x_8) ;  /* 0xfffffff500e87547 */ /* 0x000fea000b83ffff */
.L_x_0:
[----:B------:R-:W0:Y:S01]  /*1080*/  LDC.64 R2, c[0x0][0x390] ;  /* 0x0000e400ff027b82 */ /* 0x000e220000000a00 */
[----:B------:R-:W-:-:S04]  /*1090*/  IMAD R4, R4, R7, R6 ;  /* 0x0000000704047224 */ /* 0x000fc800078e0206 */
[----:B------:R-:W-:-:S04]  /*10a0*/  IMAD R5, R5, R4, R8 ;  /* 0x0000000405057224 */ /* 0x000fc800078e0208 */
[----:B0-----:R-:W-:-:S05]  /*10b0*/  IMAD.WIDE R2, R5, 0x4, R2 ;  /* 0x0000000405027825 */ /* 0x001fca00078e0202 */
[----:B------:R-:W-:Y:S01]  /*10c0*/  STG.E desc[UR8][R2.64], R0 ;  /* 0x0000000002007986 */ /* 0x000fe2000c101908 */
[----:B------:R-:W-:Y:S05]  /*10d0*/  EXIT ;  /* 0x000000000000794d */ /* 0x000fea0003800000 */
.L_x_9:
[----:B------:R-:W-:-:S00]  /*10e0*/  BRA `(.L_x_9) ;  /* 0xfffffffc00fc7947 */ /* 0x000fc0000383ffff */
[----:B------:R-:W-:-:S00]  /*10f0*/  NOP ;  /* 0x0000000000007918 */ /* 0x000fc00000000000 */
        /* <DEDUP_REMOVED lines=8> */
.L_x_10:


//--------------------- .nv.shared.reserved.0     --------------------------
	.section	.nv.shared.reserved.0,"aw",@nobits
	.weak		__nv_reservedSMEM_offset_0_alias
	.size		__nv_reservedSMEM_offset_0_alias, 0, 64
	.other		__nv_reservedSMEM_offset_0_alias,@"STO_CUDA_RESERVED_SHARED STV_DEFAULT"
__nv_reservedSMEM_offset_0_alias:
	.zero		0
	.zero		64


//--------------------- .nv.constant0._Z11naiveConv2dPfS_S_PiS0_iiiii --------------------------
	.section	.nv.constant0._Z11naiveConv2dPfS_S_PiS0_iiiii,"a",@progbits
	.sectionflags	@""
	.align	4
.nv.constant0._Z11naiveConv2dPfS_S_PiS0_iiiii:
	.zero		956


//--------------------- SYMBOLS --------------------------

	.type		.nv.reservedSmem.offset0,@object
	.size		.nv.reservedSmem.offset0,0x4
